	.headerflags	@"EF_CUDA_TEXMODE_UNIFIED EF_CUDA_64BIT_ADDRESS EF_CUDA_ACCELERATORS EF_CUDA_SM90 EF_CUDA_VIRTUAL_SM(EF_CUDA_SM90)"
	.elftype	@"ET_EXEC"


//--------------------- .nv.info                  --------------------------
	.section	.nv.info,"",@"SHT_CUDA_INFO"
	.align	4


	//----- nvinfo : EIATTR_REGCOUNT
	.align		4
        /*0000*/ 	.byte	0x04, 0x2f
        /*0002*/ 	.short	(.L_2 - .L_1)
	.align		4
.L_1:
        /*0004*/ 	.word	index@(triton_)
        /*0008*/ 	.word	0x0000001c


	//----- nvinfo : EIATTR_MIN_STACK_SIZE
	.align		4
.L_2:
        /*000c*/ 	.byte	0x04, 0x12
        /*000e*/ 	.short	(.L_4 - .L_3)
	.align		4
.L_3:
        /*0010*/ 	.word	index@(triton_)
        /*0014*/ 	.word	0x00000000


	//----- nvinfo : EIATTR_FRAME_SIZE
	.align		4
.L_4:
        /*0018*/ 	.byte	0x04, 0x11
        /*001a*/ 	.short	(.L_6 - .L_5)
	.align		4
.L_5:
        /*001c*/ 	.word	index@(triton_)
        /*0020*/ 	.word	0x00000000


	//----- nvinfo : EIATTR_MIN_STACK_SIZE
	.align		4
.L_6:
        /*0024*/ 	.byte	0x04, 0x12
        /*0026*/ 	.short	(.L_8 - .L_7)
	.align		4
.L_7:
        /*0028*/ 	.word	index@(triton_)
        /*002c*/ 	.word	0x00000000
.L_8:


//--------------------- .nv.info.triton_          --------------------------
	.section	.nv.info.triton_,"",@"SHT_CUDA_INFO"
	.sectionflags	@""
	.align	4


	//----- nvinfo : EIATTR_CUDA_API_VERSION
	.align		4
        /*0000*/ 	.byte	0x04, 0x37
        /*0002*/ 	.short	(.L_10 - .L_9)
.L_9:
        /*0004*/ 	.word	0x0000007c


	//----- nvinfo : EIATTR_KPARAM_INFO
	.align		4
.L_10:
        /*0008*/ 	.byte	0x04, 0x17
        /*000a*/ 	.short	(.L_12 - .L_11)
.L_11:
        /*000c*/ 	.word	0x00000000
        /*0010*/ 	.short	0x000b
        /*0012*/ 	.short	0x0050
        /*0014*/ 	.byte	0x00, 0xf0, 0x11, 0x00


	//----- nvinfo : EIATTR_KPARAM_INFO
	.align		4
.L_12:
        /*0018*/ 	.byte	0x04, 0x17
        /*001a*/ 	.short	(.L_14 - .L_13)
.L_13:
        /*001c*/ 	.word	0x00000000
        /*0020*/ 	.short	0x000a
        /*0022*/ 	.short	0x004c
        /*0024*/ 	.byte	0x00, 0xf0, 0x11, 0x00


	//----- nvinfo : EIATTR_KPARAM_INFO
	.align		4
.L_14:
        /*0028*/ 	.byte	0x04, 0x17
        /*002a*/ 	.short	(.L_16 - .L_15)
.L_15:
        /*002c*/ 	.word	0x00000000
        /*0030*/ 	.short	0x0009
        /*0032*/ 	.short	0x0048
        /*0034*/ 	.byte	0x00, 0xf0, 0x11, 0x00


	//----- nvinfo : EIATTR_KPARAM_INFO
	.align		4
.L_16:
        /*0038*/ 	.byte	0x04, 0x17
        /*003a*/ 	.short	(.L_18 - .L_17)
.L_17:
        /*003c*/ 	.word	0x00000000
        /*0040*/ 	.short	0x0008
        /*0042*/ 	.short	0x0040
        /*0044*/ 	.byte	0x00, 0xf0, 0x21, 0x00


	//----- nvinfo : EIATTR_KPARAM_INFO
	.align		4
.L_18:
        /*0048*/ 	.byte	0x04, 0x17
        /*004a*/ 	.short	(.L_20 - .L_19)
.L_19:
        /*004c*/ 	.word	0x00000000
        /*0050*/ 	.short	0x0007
        /*0052*/ 	.short	0x0038
        /*0054*/ 	.byte	0x00, 0xf0, 0x21, 0x00


	//----- nvinfo : EIATTR_KPARAM_INFO
	.align		4
.L_20:
        /*0058*/ 	.byte	0x04, 0x17
        /*005a*/ 	.short	(.L_22 - .L_21)
.L_21:
        /*005c*/ 	.word	0x00000000
        /*0060*/ 	.short	0x0006
        /*0062*/ 	.short	0x0030
        /*0064*/ 	.byte	0x00, 0xf0, 0x21, 0x00


	//----- nvinfo : EIATTR_KPARAM_INFO
	.align		4
.L_22:
        /*0068*/ 	.byte	0x04, 0x17
        /*006a*/ 	.short	(.L_24 - .L_23)
.L_23:
        /*006c*/ 	.word	0x00000000
        /*0070*/ 	.short	0x0005
        /*0072*/ 	.short	0x0028
        /*0074*/ 	.byte	0x00, 0xf0, 0x21, 0x00


	//----- nvinfo : EIATTR_KPARAM_INFO
	.align		4
.L_24:
        /*0078*/ 	.byte	0x04, 0x17
        /*007a*/ 	.short	(.L_26 - .L_25)
.L_25:
        /*007c*/ 	.word	0x00000000
        /*0080*/ 	.short	0x0004
        /*0082*/ 	.short	0x0020
        /*0084*/ 	.byte	0x00, 0xf0, 0x21, 0x00


	//----- nvinfo : EIATTR_KPARAM_INFO
	.align		4
.L_26:
        /*0088*/ 	.byte	0x04, 0x17
        /*008a*/ 	.short	(.L_28 - .L_27)
.L_27:
        /*008c*/ 	.word	0x00000000
        /*0090*/ 	.short	0x0003
        /*0092*/ 	.short	0x0018
        /*0094*/ 	.byte	0x00, 0xf0, 0x21, 0x00


	//----- nvinfo : EIATTR_KPARAM_INFO
	.align		4
.L_28:
        /*0098*/ 	.byte	0x04, 0x17
        /*009a*/ 	.short	(.L_30 - .L_29)
.L_29:
        /*009c*/ 	.word	0x00000000
        /*00a0*/ 	.short	0x0002
        /*00a2*/ 	.short	0x0010
        /*00a4*/ 	.byte	0x00, 0xf0, 0x21, 0x00


	//----- nvinfo : EIATTR_KPARAM_INFO
	.align		4
.L_30:
        /*00a8*/ 	.byte	0x04, 0x17
        /*00aa*/ 	.short	(.L_32 - .L_31)
.L_31:
        /*00ac*/ 	.word	0x00000000
        /*00b0*/ 	.short	0x0001
        /*00b2*/ 	.short	0x0008
        /*00b4*/ 	.byte	0x00, 0xf0, 0x21, 0x00


	//----- nvinfo : EIATTR_KPARAM_INFO
	.align		4
.L_32:
        /*00b8*/ 	.byte	0x04, 0x17
        /*00ba*/ 	.short	(.L_34 - .L_33)
.L_33:
        /*00bc*/ 	.word	0x00000000
        /*00c0*/ 	.short	0x0000
        /*00c2*/ 	.short	0x0000
        /*00c4*/ 	.byte	0x00, 0xf0, 0x21, 0x00


	//----- nvinfo : EIATTR_SPARSE_MMA_MASK
	.align		4
.L_34:
        /*00c8*/ 	.byte	0x03, 0x50
        /*00ca*/ 	.short	0x0000


	//----- nvinfo : EIATTR_MAXREG_COUNT
	.align		4
        /*00cc*/ 	.byte	0x03, 0x1b
        /*00ce*/ 	.short	0x00ff


	//----- nvinfo : EIATTR_EXIT_INSTR_OFFSETS
	.align		4
        /*00d0*/ 	.byte	0x04, 0x1c
        /*00d2*/ 	.short	(.L_36 - .L_35)


	//   ....[0]....
.L_35:
        /*00d4*/ 	.word	0x00000780


	//   ....[1]....
        /*00d8*/ 	.word	0x000007a0


	//----- nvinfo : EIATTR_MAX_THREADS
	.align		4
.L_36:
        /*00dc*/ 	.byte	0x04, 0x05
        /*00de*/ 	.short	(.L_38 - .L_37)
.L_37:
        /*00e0*/ 	.word	0x00000100
        /*00e4*/ 	.word	0x00000001
        /*00e8*/ 	.word	0x00000001


	//----- nvinfo : EIATTR_CBANK_PARAM_SIZE
	.align		4
.L_38:
        /*00ec*/ 	.byte	0x03, 0x19
        /*00ee*/ 	.short	0x0054


	//----- nvinfo : EIATTR_PARAM_CBANK
	.align		4
        /*00f0*/ 	.byte	0x04, 0x0a
        /*00f2*/ 	.short	(.L_40 - .L_39)
	.align		4
.L_39:
        /*00f4*/ 	.word	index@(.nv.constant0.triton_)
        /*00f8*/ 	.short	0x0210
        /*00fa*/ 	.short	0x0054


	//----- nvinfo : EIATTR_SW_WAR
	.align		4
.L_40:
        /*00fc*/ 	.byte	0x04, 0x36
        /*00fe*/ 	.short	(.L_42 - .L_41)
.L_41:
        /*0100*/ 	.word	0x00000008
.L_42:


//--------------------- .nv.callgraph             --------------------------
	.section	.nv.callgraph,"",@"SHT_CUDA_CALLGRAPH"
	.align	4
	.sectionentsize	8
	.align		4
        /*0000*/ 	.word	0x00000000
	.align		4
        /*0004*/ 	.word	0xffffffff
	.align		4
        /*0008*/ 	.word	0x00000000
	.align		4
        /*000c*/ 	.word	0xfffffffe
	.align		4
        /*0010*/ 	.word	0x00000000
	.align		4
        /*0014*/ 	.word	0xfffffffd
	.align		4
        /*0018*/ 	.word	0x00000000
	.align		4
        /*001c*/ 	.word	0xfffffffc


//--------------------- .nv.constant4             --------------------------
	.section	.nv.constant4,"a",@progbits
	.align	8
	.align		8
.nv.constant4:
        /*0000*/ 	.dword	_$_str


//--------------------- .text.triton_             --------------------------
	.section	.text.triton_,"ax",@progbits
	.align	128
        .global         triton_
        .type           triton_,@function
        .size           triton_,(.L_x_1 - triton_)
        .other          triton_,@"STO_CUDA_ENTRY STV_DEFAULT"
triton_:
.text.triton_:
[----:B------:R-:W0:Y:S01]  /*0000*/  LDC R1, c[0x0][0x28] ;  /* 0x00000a00ff017b82 */ /* 0x000e220000000800 */
[----:B------:R-:W1:Y:S07]  /*0010*/  S2R R0, SR_TID.X ;  /* 0x0000000000007919 */ /* 0x000e6e0000002100 */
[----:B------:R-:W2:Y:S01]  /*0020*/  LDC.64 R18, c[0x0][0x230] ;  /* 0x00008c00ff127b82 */ /* 0x000ea20000000a00 */
[----:B------:R-:W-:Y:S01]  /*0030*/  ULDC UR5, c[0x0][0x258] ;  /* 0x0000960000057ab9 */ /* 0x000fe20000000800 */
[----:B------:R-:W-:Y:S01]  /*0040*/  ULDC UR4, c[0x0][0x260] ;  /* 0x0000980000047ab9 */ /* 0x000fe20000000800 */
[----:B------:R-:W3:Y:S01]  /*0050*/  S2R R15, SR_CTAID.X ;  /* 0x00000000000f7919 */ /* 0x000ee20000002500 */
[----:B------:R-:W-:-:S04]  /*0060*/  IMAD.MOV.U32 R14, RZ, RZ, RZ ;  /* 0x000000ffff0e7224 */ /* 0x000fc800078e00ff */
[----:B------:R-:W4:Y:S08]  /*0070*/  LDC.64 R2, c[0x0][0x240] ;  /* 0x00009000ff027b82 */ /* 0x000f300000000a00 */
[----:B------:R-:W5:Y:S08]  /*0080*/  LDC.64 R6, c[0x0][0x238] ;  /* 0x00008e00ff067b82 */ /* 0x000f700000000a00 */
[----:B------:R-:W2:Y:S01]  /*0090*/  LDC.64 R12, c[0x0][0x218] ;  /* 0x00008600ff0c7b82 */ /* 0x000ea20000000a00 */
[----:B-1----:R-:W-:-:S04]  /*00a0*/  SHF.L.U32 R0, R0, 0x1, RZ ;  /* 0x0000000100007819 */ /* 0x002fc800000006ff */
[----:B------:R-:W-:-:S05]  /*00b0*/  LOP3.LUT R0, R0, 0x1fe, RZ, 0xc0, !PT ;  /* 0x000001fe00007812 */ /* 0x000fca00078ec0ff */
[----:B---3--:R-:W-:-:S04]  /*00c0*/  IMAD R15, R15, 0x200, R0 ;  /* 0x000002000f0f7824 */ /* 0x008fc800078e0200 */
[C---:B------:R-:W-:Y:S01]  /*00d0*/  IMAD.HI R8, R15.reuse, 0x2aaaaaab, RZ ;  /* 0x2aaaaaab0f087827 */ /* 0x040fe200078e02ff */
[----:B------:R-:W-:Y:S02]  /*00e0*/  SHF.R.S32.HI R0, RZ, 0x1f, R15 ;  /* 0x0000001fff007819 */ /* 0x000fe4000001140f */
[----:B------:R-:W-:Y:S02]  /*00f0*/  ISETP.GE.AND P2, PT, R15, UR4, PT ;  /* 0x000000040f007c0c */ /* 0x000fe4000bf46270 */
[----:B------:R-:W-:Y:S02]  /*0100*/  LEA.HI R0, R0, R15, RZ, 0x7 ;  /* 0x0000000f00007211 */ /* 0x000fe400078f38ff */
[----:B------:R-:W-:Y:S02]  /*0110*/  SHF.R.U32.HI R9, RZ, 0x1f, R8 ;  /* 0x0000001fff097819 */ /* 0x000fe40000011608 */
[----:B------:R-:W-:Y:S02]  /*0120*/  SHF.R.S32.HI R10, RZ, 0x7, R0 ;  /* 0x00000007ff0a7819 */ /* 0x000fe40000011400 */
[----:B------:R-:W-:-:S03]  /*0130*/  LEA.HI.SX32 R8, R8, R9, 0x17 ;  /* 0x0000000908087211 */ /* 0x000fc600078fbaff */
[----:B------:R-:W-:Y:S01]  /*0140*/  IMAD.HI R4, R10, 0x2aaaaaab, RZ ;  /* 0x2aaaaaab0a047827 */ /* 0x000fe200078e02ff */
[C---:B------:R-:W-:Y:S02]  /*0150*/  ISETP.GE.AND P3, PT, R8.reuse, UR5, PT ;  /* 0x0000000508007c0c */ /* 0x040fe4000bf66270 */
[C---:B------:R-:W-:Y:S01]  /*0160*/  ISETP.GE.AND P1, PT, R8.reuse, UR5, !P2 ;  /* 0x0000000508007c0c */ /* 0x040fe2000d726270 */
[----:B------:R-:W-:Y:S01]  /*0170*/  IMAD R21, R8, -0xc00, R15 ;  /* 0xfffff40008157824 */ /* 0x000fe200078e020f */
[----:B------:R-:W-:Y:S02]  /*0180*/  SHF.R.U32.HI R5, RZ, 0x1f, R4 ;  /* 0x0000001fff057819 */ /* 0x000fe40000011604 */
[----:B------:R-:W-:Y:S01]  /*0190*/  ISETP.LT.AND P0, PT, R15, UR4, !P3 ;  /* 0x000000040f007c0c */ /* 0x000fe2000df01270 */
[----:B-----5:R-:W-:Y:S01]  /*01a0*/  IMAD.WIDE R24, R21, 0x2, R6 ;  /* 0x0000000215187825 */ /* 0x020fe200078e0206 */
[----:B------:R-:W-:Y:S01]  /*01b0*/  LEA.HI R11, R4, R5, RZ, 0x1e ;  /* 0x00000005040b7211 */ /* 0x000fe200078ff0ff */
[----:B------:R-:W1:Y:S04]  /*01c0*/  LDC.64 R6, c[0x0][0x228] ;  /* 0x00008a00ff067b82 */ /* 0x000e680000000a00 */
[----:B------:R-:W-:Y:S01]  /*01d0*/  IMAD R11, R11, -0x18, R10 ;  /* 0xffffffe80b0b7824 */ /* 0x000fe200078e020a */
[----:B------:R-:W-:Y:S01]  /*01e0*/  IADD3 R10, R8, -UR5, RZ ;  /* 0x80000005080a7c10 */ /* 0x000fe2000fffe0ff */
[----:B------:R-:W-:Y:S01]  /*01f0*/  HFMA2.MMA R20, -RZ, RZ, 0, 0 ;  /* 0x00000000ff147435 */ /* 0x000fe200000001ff */
[----:B------:R-:W-:Y:S01]  /*0200*/  ULDC.64 UR4, c[0x0][0x208] ;  /* 0x0000820000047ab9 */ /* 0x000fe20000000a00 */
[----:B------:R-:W3:Y:S01]  /*0210*/  LDC.64 R4, c[0x0][0x220] ;  /* 0x00008800ff047b82 */ /* 0x000ee20000000a00 */
[----:B------:R-:W-:Y:S01]  /*0220*/  CS2R R22, SRZ ;  /* 0x0000000000167805 */ /* 0x000fe2000001ff00 */
[C---:B------:R-:W-:Y:S01]  /*0230*/  IMAD R9, R10.reuse, 0xc00, R21 ;  /* 0x00000c000a097824 */ /* 0x040fe200078e0215 */
[----:B------:R5:W5:Y:S01]  /*0240*/  @P1 LDG.E.EL R14, desc[UR4][R24.64] ;  /* 0x00000004180e1981 */ /* 0x000b62000c2e1900 */
[----:B------:R-:W-:-:S02]  /*0250*/  IMAD R17, R10, 0x18, R11 ;  /* 0x000000180a117824 */ /* 0x000fc400078e020b */
[----:B------:R-:W-:Y:S02]  /*0260*/  IMAD R11, R8, 0x18, R11 ;  /* 0x00000018080b7824 */ /* 0x000fe400078e020b */
[----:B--2---:R-:W-:Y:S02]  /*0270*/  IMAD.WIDE R18, R9, 0x2, R18 ;  /* 0x0000000209127825 */ /* 0x004fe400078e0212 */
[----:B------:R-:W2:Y:S02]  /*0280*/  LDC.64 R8, c[0x0][0x210] ;  /* 0x00008400ff087b82 */ /* 0x000ea40000000a00 */
[----:B----4-:R-:W-:Y:S01]  /*0290*/  IMAD.WIDE R2, R17, 0x4, R2 ;  /* 0x0000000411027825 */ /* 0x010fe200078e0202 */
[----:B------:R-:W-:-:S06]  /*02a0*/  CS2R R16, SRZ ;  /* 0x0000000000107805 */ /* 0x000fcc000001ff00 */
[----:B------:R-:W4:Y:S01]  /*02b0*/  @P1 LDG.E.EL R16, desc[UR4][R2.64] ;  /* 0x0000000402101981 */ /* 0x000f22000c2e1900 */
[----:B0-----:R-:W-:-:S03]  /*02c0*/  IMAD.WIDE R12, R21, 0x2, R12 ;  /* 0x00000002150c7825 */ /* 0x001fc600078e020c */
[----:B------:R0:W4:Y:S01]  /*02d0*/  @P1 LDG.E R17, desc[UR4][R18.64] ;  /* 0x0000000412111981 */ /* 0x000122000c1e1900 */
[----:B---3--:R-:W-:Y:S02]  /*02e0*/  IMAD.WIDE R4, R11, 0x4, R4 ;  /* 0x000000040b047825 */ /* 0x008fe400078e0204 */
[----:B------:R-:W3:Y:S01]  /*02f0*/  LDC.64 R10, c[0x0][0x248] ;  /* 0x00009200ff0a7b82 */ /* 0x000ee20000000a00 */
[----:B-----5:R-:W-:Y:S01]  /*0300*/  LOP3.LUT R24, R0, 0xffffff80, RZ, 0xc0, !PT ;  /* 0xffffff8000187812 */ /* 0x020fe200078ec0ff */
[----:B------:R-:W-:Y:S01]  /*0310*/  IMAD.MOV.U32 R21, RZ, RZ, RZ ;  /* 0x000000ffff157224 */ /* 0x000fe200078e00ff */
[----:B------:R-:W5:Y:S04]  /*0320*/  @P0 LDG.E.EL R20, desc[UR4][R4.64] ;  /* 0x0000000404140981 */ /* 0x000f68000c2e1900 */
[----:B------:R1:W5:Y:S01]  /*0330*/  @P0 LDG.E.EL R22, desc[UR4][R4.64] ;  /* 0x0000000404160981 */ /* 0x000362000c2e1900 */
[C---:B--2---:R-:W-:Y:S01]  /*0340*/  IMAD.WIDE R8, R15.reuse, 0x2, R8 ;  /* 0x000000020f087825 */ /* 0x044fe200078e0208 */
[----:B------:R-:W-:Y:S01]  /*0350*/  MOV R0, RZ ;  /* 0x000000ff00007202 */ /* 0x000fe20000000f00 */
[----:B0-----:R-:W-:Y:S01]  /*0360*/  HFMA2.MMA R18, -RZ, RZ, 0, 0 ;  /* 0x00000000ff127435 */ /* 0x001fe200000001ff */
[----:B------:R-:W2:Y:S01]  /*0370*/  @P0 LDG.E.EL R23, desc[UR4][R12.64] ;  /* 0x000000040c170981 */ /* 0x000ea2000c2e1900 */
[----:B------:R-:W-:-:S03]  /*0380*/  IMAD.IADD R19, R15, 0x1, -R24 ;  /* 0x000000010f137824 */ /* 0x000fc600078e0a18 */
[----:B------:R-:W2:Y:S01]  /*0390*/  @P0 LDG.E R21, desc[UR4][R8.64] ;  /* 0x0000000408150981 */ /* 0x000ea2000c1e1900 */
[----:B-1----:R-:W-:-:S03]  /*03a0*/  IMAD.WIDE R6, R19, 0x2, R6 ;  /* 0x0000000213067825 */ /* 0x002fc600078e0206 */
[----:B------:R0:W2:Y:S01]  /*03b0*/  @P1 LDG.E.EL R0, desc[UR4][R2.64] ;  /* 0x0000000402001981 */ /* 0x0000a2000c2e1900 */
[----:B------:R-:W-:-:S03]  /*03c0*/  IMAD.MOV.U32 R4, RZ, RZ, RZ ;  /* 0x000000ffff047224 */ /* 0x000fc600078e00ff */
[----:B------:R1:W2:Y:S01]  /*03d0*/  @P0 LDG.E.EL R18, desc[UR4][R6.64] ;  /* 0x0000000406120981 */ /* 0x0002a2000c2e1900 */
[----:B---3--:R-:W-:-:S05]  /*03e0*/  IMAD.WIDE R10, R19, 0x2, R10 ;  /* 0x00000002130a7825 */ /* 0x008fca00078e020a */
[----:B------:R3:W3:Y:S01]  /*03f0*/  @P1 LDG.E.EL R4, desc[UR4][R10.64] ;  /* 0x000000040a041981 */ /* 0x0006e2000c2e1900 */
[----:B------:R-:W-:Y:S02]  /*0400*/  MOV R5, 0x3c000000 ;  /* 0x3c00000000057802 */ /* 0x000fe40000000f00 */
[----:B------:R-:W-:-:S04]  /*0410*/  SEL R14, R14, RZ, P1 ;  /* 0x000000ff0e0e7207 */ /* 0x000fc80000800000 */
[----:B0-----:R-:W-:Y:S02]  /*0420*/  PRMT R3, R14, 0x7632, R3 ;  /* 0x000076320e037816 */ /* 0x001fe40000000003 */
[----:B----4-:R-:W-:Y:S02]  /*0430*/  SEL R8, R16, RZ, P1 ;  /* 0x000000ff10087207 */ /* 0x010fe40000800000 */
[----:B------:R-:W-:-:S03]  /*0440*/  SEL R17, R17, RZ, P1 ;  /* 0x000000ff11117207 */ /* 0x000fc60000800000 */
[-C--:B------:R-:W-:Y:S01]  /*0450*/  FFMA R8, R8, R5.reuse, 9.9999999747524270788e-07 ;  /* 0x358637bd08087423 */ /* 0x080fe20000000005 */
[----:B------:R-:W-:Y:S02]  /*0460*/  PRMT R2, R17, 0x7632, R2 ;  /* 0x0000763211027816 */ /* 0x000fe40000000002 */
[----:B-----5:R-:W-:Y:S02]  /*0470*/  SEL R20, R20, RZ, P0 ;  /* 0x000000ff14147207 */ /* 0x020fe40000000000 */
[----:B------:R-:W-:Y:S01]  /*0480*/  SEL R22, R22, RZ, P0 ;  /* 0x000000ff16167207 */ /* 0x000fe20000000000 */
[----:B------:R0:W4:Y:S02]  /*0490*/  MUFU.RSQ R9, R8 ;  /* 0x0000000800097308 */ /* 0x0001240000001400 */
[----:B-1----:R-:W-:Y:S01]  /*04a0*/  FFMA R7, R20, R5, 9.9999999747524270788e-07 ;  /* 0x358637bd14077423 */ /* 0x002fe20000000005 */
[----:B------:R-:W-:Y:S01]  /*04b0*/  SHF.L.U32 R3, R3, 0x10, RZ ;  /* 0x0000001003037819 */ /* 0x000fe200000006ff */
[----:B------:R-:W-:Y:S01]  /*04c0*/  IMAD.U32 R2, R2, 0x10000, RZ ;  /* 0x0001000002027824 */ /* 0x000fe200078e00ff */
[----:B--2---:R-:W-:-:S02]  /*04d0*/  SEL R23, R23, RZ, P0 ;  /* 0x000000ff17177207 */ /* 0x004fc40000000000 */
[----:B------:R-:W-:Y:S01]  /*04e0*/  SEL R21, R21, RZ, P0 ;  /* 0x000000ff15157207 */ /* 0x000fe20000000000 */
[----:B0-----:R-:W-:Y:S01]  /*04f0*/  FFMA R8, R22, R5, 9.9999999747524270788e-07 ;  /* 0x358637bd16087423 */ /* 0x001fe20000000005 */
[----:B------:R-:W-:Y:S01]  /*0500*/  SHF.L.U32 R12, R17, 0x10, RZ ;  /* 0x00000010110c7819 */ /* 0x000fe200000006ff */
[----:B------:R-:W0:Y:S01]  /*0510*/  MUFU.RSQ R7, R7 ;  /* 0x0000000700077308 */ /* 0x000e220000001400 */
[--C-:B------:R-:W-:Y:S01]  /*0520*/  FADD R6, R2, R3.reuse ;  /* 0x0000000302067221 */ /* 0x100fe20000000000 */
[----:B------:R-:W-:Y:S01]  /*0530*/  IMAD.U32 R13, R14, 0x10000, RZ ;  /* 0x000100000e0d7824 */ /* 0x000fe200078e00ff */
[----:B------:R-:W-:Y:S02]  /*0540*/  PRMT R3, R23, 0x7632, R3 ;  /* 0x0000763217037816 */ /* 0x000fe40000000003 */
[----:B------:R-:W-:Y:S02]  /*0550*/  PRMT R2, R21, 0x7632, R2 ;  /* 0x0000763215027816 */ /* 0x000fe40000000002 */
[----:B---3--:R-:W-:Y:S01]  /*0560*/  SEL R10, R0, RZ, P1 ;  /* 0x000000ff000a7207 */ /* 0x008fe20000800000 */
[----:B------:R-:W1:Y:S01]  /*0570*/  MUFU.RSQ R8, R8 ;  /* 0x0000000800087308 */ /* 0x000e620000001400 */
[----:B------:R-:W-:Y:S01]  /*0580*/  FADD R12, R12, R13 ;  /* 0x0000000d0c0c7221 */ /* 0x000fe20000000000 */
[----:B------:R-:W-:-:S02]  /*0590*/  SHF.L.U32 R3, R3, 0x10, RZ ;  /* 0x0000001003037819 */ /* 0x000fc400000006ff */
[----:B------:R-:W-:Y:S01]  /*05a0*/  SHF.L.U32 R2, R2, 0x10, RZ ;  /* 0x0000001002027819 */ /* 0x000fe200000006ff */
[----:B------:R-:W-:Y:S01]  /*05b0*/  FFMA R10, R10, R5, 9.9999999747524270788e-07 ;  /* 0x358637bd0a0a7423 */ /* 0x000fe20000000005 */
[----:B------:R-:W-:Y:S01]  /*05c0*/  SHF.L.U32 R11, R21, 0x10, RZ ;  /* 0x00000010150b7819 */ /* 0x000fe200000006ff */
[----:B------:R-:W-:Y:S01]  /*05d0*/  IMAD.U32 R14, R23, 0x10000, RZ ;  /* 0x00010000170e7824 */ /* 0x000fe200078e00ff */
[----:B------:R-:W-:Y:S01]  /*05e0*/  SEL R18, R18, RZ, P0 ;  /* 0x000000ff12127207 */ /* 0x000fe20000000000 */
[----:B----4-:R-:W-:Y:S01]  /*05f0*/  FMUL R0, R9, R12 ;  /* 0x0000000c09007220 */ /* 0x010fe20000400000 */
[----:B------:R-:W-:Y:S01]  /*0600*/  FADD R12, R2, R3 ;  /* 0x00000003020c7221 */ /* 0x000fe20000000000 */
[----:B------:R2:W3:Y:S01]  /*0610*/  MUFU.RSQ R9, R10 ;  /* 0x0000000a00097308 */ /* 0x0004e20000001400 */
[----:B------:R-:W4:Y:S01]  /*0620*/  LDC.64 R2, c[0x0][0x250] ;  /* 0x00009400ff027b82 */ /* 0x000f220000000a00 */
[----:B------:R-:W-:Y:S01]  /*0630*/  PRMT R5, R18, 0x7632, R5 ;  /* 0x0000763212057816 */ /* 0x000fe20000000005 */
[----:B------:R-:W-:Y:S01]  /*0640*/  FADD R11, R11, R14 ;  /* 0x0000000e0b0b7221 */ /* 0x000fe20000000000 */
[----:B------:R-:W-:Y:S01]  /*0650*/  SEL R4, R4, RZ, P1 ;  /* 0x000000ff04047207 */ /* 0x000fe20000800000 */
[----:B0-----:R-:W-:Y:S01]  /*0660*/  FMUL R7, R7, R12 ;  /* 0x0000000c07077220 */ /* 0x001fe20000400000 */
[----:B------:R-:W-:Y:S01]  /*0670*/  SHF.L.U32 R12, R5, 0x10, RZ ;  /* 0x00000010050c7819 */ /* 0x000fe200000006ff */
[----:B-1----:R-:W-:Y:S01]  /*0680*/  FMUL R8, R8, R11 ;  /* 0x0000000b08087220 */ /* 0x002fe20000400000 */
[----:B------:R-:W-:Y:S01]  /*0690*/  PRMT R11, R4, 0x7632, R11 ;  /* 0x00007632040b7816 */ /* 0x000fe2000000000b */
[----:B------:R-:W-:Y:S01]  /*06a0*/  IMAD.U32 R5, R18, 0x10000, RZ ;  /* 0x0001000012057824 */ /* 0x000fe200078e00ff */
[----:B--2---:R-:W-:Y:S01]  /*06b0*/  SHF.L.U32 R10, R4, 0x10, RZ ;  /* 0x00000010040a7819 */ /* 0x004fe200000006ff */
[----:B------:R-:W-:Y:S01]  /*06c0*/  FADD R4, RZ, R12 ;  /* 0x0000000cff047221 */ /* 0x000fe20000000000 */
[----:B------:R-:W-:Y:S01]  /*06d0*/  SHF.L.U32 R11, R11, 0x10, RZ ;  /* 0x000000100b0b7819 */ /* 0x000fe200000006ff */
[----:B------:R-:W-:-:S02]  /*06e0*/  FADD R5, RZ, R5 ;  /* 0x00000005ff057221 */ /* 0x000fc40000000000 */
[----:B------:R-:W-:Y:S01]  /*06f0*/  FMUL R4, R7, R4 ;  /* 0x0000000407047220 */ /* 0x000fe20000400000 */
[----:B---3--:R-:W-:Y:S01]  /*0700*/  FMUL R6, R9, R6 ;  /* 0x0000000609067220 */ /* 0x008fe20000400000 */
[----:B------:R-:W-:Y:S01]  /*0710*/  FADD R7, RZ, R10 ;  /* 0x0000000aff077221 */ /* 0x000fe20000000000 */
[----:B------:R-:W-:Y:S01]  /*0720*/  FADD R11, RZ, R11 ;  /* 0x0000000bff0b7221 */ /* 0x000fe20000000000 */
[----:B------:R-:W-:Y:S02]  /*0730*/  FMUL R5, R8, R5 ;  /* 0x0000000508057220 */ /* 0x000fe40000400000 */
[----:B------:R-:W-:Y:S01]  /*0740*/  @P3 FMUL R5, R0, R7 ;  /* 0x0000000700053220 */ /* 0x000fe20000400000 */
[----:B------:R-:W-:Y:S01]  /*0750*/  @P3 FMUL R4, R6, R11 ;  /* 0x0000000b06043220 */ /* 0x000fe20000400000 */
[----:B----4-:R-:W-:-:S04]  /*0760*/  IMAD.WIDE R2, R15, 0x2, R2 ;  /* 0x000000020f027825 */ /* 0x010fc800078e0202 */
[----:B------:R-:W-:Y:S01]  /*0770*/  F2FP.BF16.F32.PACK_AB R5, R4, R5 ;  /* 0x000000050405723e */ /* 0x000fe200000010ff */
[----:B------:R-:W-:Y:S06]  /*0780*/  @P2 EXIT ;  /* 0x000000000000294d */ /* 0x000fec0003800000 */
[----:B------:R-:W-:Y:S01]  /*0790*/  STG.E desc[UR4][R2.64], R5 ;  /* 0x0000000502007986 */ /* 0x000fe2000c101904 */
[----:B------:R-:W-:Y:S05]  /*07a0*/  EXIT ;  /* 0x000000000000794d */ /* 0x000fea0003800000 */
.L_x_0:
[----:B------:R-:W-:-:S00]  /*07b0*/  BRA `(.L_x_0) ;  /* 0xfffffffc00fc7947 */ /* 0x000fc0000383ffff */
[----:B------:R-:W-:-:S00]  /*07c0*/  NOP ;  /* 0x0000000000007918 */ /* 0x000fc00000000000 */
        /* <DEDUP_REMOVED lines=11> */
.L_x_1:


//--------------------- .nv.global.init           --------------------------
	.section	.nv.global.init,"aw",@progbits
.nv.global.init:
	.type		_$_str,@object
	.size		_$_str,(.L_0 - _$_str)
_$_str:
        /*0000*/ 	.byte	0x5f, 0x5f, 0x43, 0x55, 0x44, 0x41, 0x5f, 0x46, 0x54, 0x5a, 0x00
.L_0:


//--------------------- .nv.constant0.triton_     --------------------------
	.section	.nv.constant0.triton_,"a",@progbits
	.sectionflags	@""
	.align	4
.nv.constant0.triton_:
	.zero		612
